//
// Generated by NVIDIA NVVM Compiler
//
// Compiler Build ID: CL-36424714
// Cuda compilation tools, release 13.0, V13.0.88
// Based on NVVM 20.0.0
//

.version 9.0
.target sm_100
.address_size 64

	// .globl	_Z13multiplyByTwoPi

.visible .entry _Z13multiplyByTwoPi(
	.param .u64 .ptr .align 1 _Z13multiplyByTwoPi_param_0
)
{
	.reg .b32 	%r<6>;
	.reg .b64 	%rd<5>;

	ld.param.u64 	%rd1, [_Z13multiplyByTwoPi_param_0];
	cvta.to.global.u64 	%rd2, %rd1;
	mov.u32 	%r1, %ctaid.x;
	mov.u32 	%r2, %ntid.x;
	mov.u32 	%r3, %tid.x;
	mad.lo.s32 	%r4, %r1, %r2, %r3;
	shl.b32 	%r5, %r4, 1;
	mul.wide.s32 	%rd3, %r4, 4;
	add.s64 	%rd4, %rd2, %rd3;
	st.global.u32 	[%rd4], %r5;
	ret;

}


// ===== COMPILED SASS (sm_100) =====

	.target	sm_100

	.elftype	@"ET_EXEC"


//--------------------- .note.nv.tkinfo           --------------------------
	.section	.note.nv.tkinfo,"",@"SHT_NOTE"
	.sectionflags	@"SHF_NOTE_NV_TKINFO"
	.tkinfo
        /*0018*/ 	.word	0x00000002
        /*0030*/ 	.string	""
        /*0030*/ 	.string	"ptxas"
        /*0030*/ 	.string	"Cuda compilation tools, release 13.0, V13.0.88"
        /*0030*/ 	.string	"Build cuda_13.0.r13.0/compiler.36424714_0"
        /*0030*/ 	.string	"-arch sm_100 -m 64 "



//--------------------- .note.nv.cuinfo           --------------------------
	.section	.note.nv.cuinfo,"",@"SHT_NOTE"
	.sectionflags	@"SHF_NOTE_NV_CUINFO"
        /*0018*/ 	.short	0x0002
        /*001a*/ 	.short	0x0064
        /*001c*/ 	.short	0x0082
	.zero		2


//--------------------- .nv.info                  --------------------------
	.section	.nv.info,"",@"SHT_CUDA_INFO"
	.align	4


	//----- nvinfo : EIATTR_REGCOUNT
	.align		4
        /*0000*/ 	.byte	0x04, 0x2f
        /*0002*/ 	.short	(.L_1 - .L_0)
	.align		4
.L_0:
        /*0004*/ 	.word	index@(_Z13multiplyByTwoPi)
        /*0008*/ 	.word	0x00000008


	//----- nvinfo : EIATTR_FRAME_SIZE
	.align		4
.L_1:
        /*000c*/ 	.byte	0x04, 0x11
        /*000e*/ 	.short	(.L_3 - .L_2)
	.align		4
.L_2:
        /*0010*/ 	.word	index@(_Z13multiplyByTwoPi)
        /*0014*/ 	.word	0x00000000


	//----- nvinfo : EIATTR_MIN_STACK_SIZE
	.align		4
.L_3:
        /*0018*/ 	.byte	0x04, 0x12
        /*001a*/ 	.short	(.L_5 - .L_4)
	.align		4
.L_4:
        /*001c*/ 	.word	index@(_Z13multiplyByTwoPi)
        /*0020*/ 	.word	0x00000000
.L_5:


//--------------------- .nv.compat                --------------------------
	.section	.nv.compat,"",@"SHT_CUDA_COMPAT_INFO"
	.align	4
        /*0000*/ 	.byte	0x02, 0x09, 0x00, 0x00, 0x02, 0x02, 0x01, 0x00, 0x02, 0x05, 0x05, 0x00, 0x03, 0x07, 0x01, 0x01
        /*0010*/ 	.byte	0x02, 0x03, 0x00, 0x00, 0x02, 0x06, 0x01, 0x00, 0x04, 0x0b, 0x08, 0x00, 0x09, 0x00, 0x00, 0x00
        /*0020*/ 	.byte	0x00, 0x00, 0x00, 0x00


//--------------------- .nv.info._Z13multiplyByTwoPi --------------------------
	.section	.nv.info._Z13multiplyByTwoPi,"",@"SHT_CUDA_INFO"
	.sectionflags	@""
	.align	4


	//----- nvinfo : EIATTR_CUDA_API_VERSION
	.align		4
        /*0000*/ 	.byte	0x04, 0x37
        /*0002*/ 	.short	(.L_7 - .L_6)
.L_6:
        /*0004*/ 	.word	0x00000082


	//----- nvinfo : EIATTR_KPARAM_INFO
	.align		4
.L_7:
        /*0008*/ 	.byte	0x04, 0x17
        /*000a*/ 	.short	(.L_9 - .L_8)
.L_8:
        /*000c*/ 	.word	0x00000000
        /*0010*/ 	.short	0x0000
        /*0012*/ 	.short	0x0000
        /*0014*/ 	.byte	0x00, 0xf5, 0x21, 0x00


	//----- nvinfo : EIATTR_SPARSE_MMA_MASK
	.align		4
.L_9:
        /*0018*/ 	.byte	0x03, 0x50
        /*001a*/ 	.short	0x0000


	//----- nvinfo : EIATTR_MAXREG_COUNT
	.align		4
        /*001c*/ 	.byte	0x03, 0x1b
        /*001e*/ 	.short	0x00ff


	//----- nvinfo : EIATTR_MERCURY_ISA_VERSION
	.align		4
        /*0020*/ 	.byte	0x03, 0x5f
        /*0022*/ 	.short	0x0101


	//----- nvinfo : EIATTR_VRC_CTA_INIT_COUNT
	.align		4
        /*0024*/ 	.byte	0x02, 0x4a
	.zero		1
	.zero		1


	//----- nvinfo : EIATTR_EXIT_INSTR_OFFSETS
	.align		4
        /*0028*/ 	.byte	0x04, 0x1c
        /*002a*/ 	.short	(.L_11 - .L_10)


	//   ....[0]....
.L_10:
        /*002c*/ 	.word	0x000000a0


	//----- nvinfo : EIATTR_CBANK_PARAM_SIZE
	.align		4
.L_11:
        /*0030*/ 	.byte	0x03, 0x19
        /*0032*/ 	.short	0x0008


	//----- nvinfo : EIATTR_PARAM_CBANK
	.align		4
        /*0034*/ 	.byte	0x04, 0x0a
        /*0036*/ 	.short	(.L_13 - .L_12)
	.align		4
.L_12:
        /*0038*/ 	.word	index@(.nv.constant0._Z13multiplyByTwoPi)
        /*003c*/ 	.short	0x0380
        /*003e*/ 	.short	0x0008


	//----- nvinfo : EIATTR_SW_WAR
	.align		4
.L_13:
        /*0040*/ 	.byte	0x04, 0x36
        /*0042*/ 	.short	(.L_15 - .L_14)
.L_14:
        /*0044*/ 	.word	0x00000008
.L_15:


//--------------------- .nv.callgraph             --------------------------
	.section	.nv.callgraph,"",@"SHT_CUDA_CALLGRAPH"
	.align	4
	.sectionentsize	8
	.align		4
        /*0000*/ 	.word	0x00000000
	.align		4
        /*0004*/ 	.word	0xffffffff
	.align		4
        /*0008*/ 	.word	0x00000000
	.align		4
        /*000c*/ 	.word	0xfffffffe
	.align		4
        /*0010*/ 	.word	0x00000000
	.align		4
        /*0014*/ 	.word	0xfffffffd
	.align		4
        /*0018*/ 	.word	0x00000000
	.align		4
        /*001c*/ 	.word	0xfffffffc


//--------------------- .text._Z13multiplyByTwoPi --------------------------
	.section	.text._Z13multiplyByTwoPi,"ax",@progbits
	.align	128
        .global         _Z13multiplyByTwoPi
        .type           _Z13multiplyByTwoPi,@function
        .size           _Z13multiplyByTwoPi,(.L_x_1 - _Z13multiplyByTwoPi)
        .other          _Z13multiplyByTwoPi,@"STO_CUDA_ENTRY STV_DEFAULT"
_Z13multiplyByTwoPi:
.text._Z13multiplyByTwoPi:
[----:B------:R-:W-:Y:S01]  /*0000*/  LDC R1, c[0x0][0x37c] ;  /* 0x0000df00ff017b82 */ /* 0x000fe20000000800 */
[----:B------:R-:W0:Y:S07]  /*0010*/  S2R R0, SR_TID.X ;  /* 0x0000000000007919 */ /* 0x000e2e0000002100 */
[----:B------:R-:W0:Y:S01]  /*0020*/  S2UR UR6, SR_CTAID.X ;  /* 0x00000000000679c3 */ /* 0x000e220000002500 */
[----:B------:R-:W1:Y:S07]  /*0030*/  LDCU.64 UR4, c[0x0][0x358] ;  /* 0x00006b00ff0477ac */ /* 0x000e6e0008000a00 */
[----:B------:R-:W0:Y:S08]  /*0040*/  LDC R5, c[0x0][0x360] ;  /* 0x0000d800ff057b82 */ /* 0x000e300000000800 */
[----:B------:R-:W2:Y:S01]  /*0050*/  LDC.64 R2, c[0x0][0x380] ;  /* 0x0000e000ff027b82 */ /* 0x000ea20000000a00 */
[----:B0-----:R-:W-:-:S04]  /*0060*/  IMAD R5, R5, UR6, R0 ;  /* 0x0000000605057c24 */ /* 0x001fc8000f8e0200 */
[C---:B--2---:R-:W-:Y:S01]  /*0070*/  IMAD.WIDE R2, R5.reuse, 0x4, R2 ;  /* 0x0000000405027825 */ /* 0x044fe200078e0202 */
[----:B------:R-:W-:-:S05]  /*0080*/  SHF.L.U32 R5, R5, 0x1, RZ ;  /* 0x0000000105057819 */ /* 0x000fca00000006ff */
[----:B-1----:R-:W-:Y:S01]  /*0090*/  STG.E desc[UR4][R2.64], R5 ;  /* 0x0000000502007986 */ /* 0x002fe2000c101904 */
[----:B------:R-:W-:Y:S05]  /*00a0*/  EXIT ;  /* 0x000000000000794d */ /* 0x000fea0003800000 */
.L_x_0:
[----:B------:R-:W-:-:S00]  /*00b0*/  BRA `(.L_x_0) ;  /* 0xfffffffc00fc7947 */ /* 0x000fc0000383ffff */
[----:B------:R-:W-:-:S00]  /*00c0*/  NOP ;  /* 0x0000000000007918 */ /* 0x000fc00000000000 */
        /* <DEDUP_REMOVED lines=11> */
.L_x_1:


//--------------------- .nv.shared.reserved.0     --------------------------
	.section	.nv.shared.reserved.0,"aw",@nobits
	.weak		__nv_reservedSMEM_offset_0_alias
	.size		__nv_reservedSMEM_offset_0_alias, 0, 64
	.other		__nv_reservedSMEM_offset_0_alias,@"STO_CUDA_RESERVED_SHARED STV_DEFAULT"
__nv_reservedSMEM_offset_0_alias:
	.zero		0
	.zero		64


//--------------------- .nv.constant0._Z13multiplyByTwoPi --------------------------
	.section	.nv.constant0._Z13multiplyByTwoPi,"a",@progbits
	.sectionflags	@""
	.align	4
.nv.constant0._Z13multiplyByTwoPi:
	.zero		904


//--------------------- SYMBOLS --------------------------

	.type		.nv.reservedSmem.offset0,@object
	.size		.nv.reservedSmem.offset0,0x4
